	.headerflags	@"EF_CUDA_TEXMODE_UNIFIED EF_CUDA_64BIT_ADDRESS EF_CUDA_ACCELERATORS EF_CUDA_SM90 EF_CUDA_VIRTUAL_SM(EF_CUDA_SM90)"
	.elftype	@"ET_EXEC"


//--------------------- .nv.info                  --------------------------
	.section	.nv.info,"",@"SHT_CUDA_INFO"
	.align	4


	//----- nvinfo : EIATTR_REGCOUNT
	.align		4
        /*0000*/ 	.byte	0x04, 0x2f
        /*0002*/ 	.short	(.L_1 - .L_0)
	.align		4
.L_0:
        /*0004*/ 	.word	index@(triton_poi_fused_convolution_3)
        /*0008*/ 	.word	0x0000000c


	//----- nvinfo : EIATTR_MIN_STACK_SIZE
	.align		4
.L_1:
        /*000c*/ 	.byte	0x04, 0x12
        /*000e*/ 	.short	(.L_3 - .L_2)
	.align		4
.L_2:
        /*0010*/ 	.word	index@(triton_poi_fused_convolution_3)
        /*0014*/ 	.word	0x00000000


	//----- nvinfo : EIATTR_FRAME_SIZE
	.align		4
.L_3:
        /*0018*/ 	.byte	0x04, 0x11
        /*001a*/ 	.short	(.L_5 - .L_4)
	.align		4
.L_4:
        /*001c*/ 	.word	index@(triton_poi_fused_convolution_3)
        /*0020*/ 	.word	0x00000000


	//----- nvinfo : EIATTR_MIN_STACK_SIZE
	.align		4
.L_5:
        /*0024*/ 	.byte	0x04, 0x12
        /*0026*/ 	.short	(.L_7 - .L_6)
	.align		4
.L_6:
        /*0028*/ 	.word	index@(triton_poi_fused_convolution_3)
        /*002c*/ 	.word	0x00000000
.L_7:


//--------------------- .nv.info.triton_poi_fused_convolution_3 --------------------------
	.section	.nv.info.triton_poi_fused_convolution_3,"",@"SHT_CUDA_INFO"
	.sectionflags	@""
	.align	4


	//----- nvinfo : EIATTR_CUDA_API_VERSION
	.align		4
        /*0000*/ 	.byte	0x04, 0x37
        /*0002*/ 	.short	(.L_9 - .L_8)
.L_8:
        /*0004*/ 	.word	0x0000007c


	//----- nvinfo : EIATTR_KPARAM_INFO
	.align		4
.L_9:
        /*0008*/ 	.byte	0x04, 0x17
        /*000a*/ 	.short	(.L_11 - .L_10)
.L_10:
        /*000c*/ 	.word	0x00000000
        /*0010*/ 	.short	0x0002
        /*0012*/ 	.short	0x0010
        /*0014*/ 	.byte	0x00, 0xf0, 0x11, 0x00


	//----- nvinfo : EIATTR_KPARAM_INFO
	.align		4
.L_11:
        /*0018*/ 	.byte	0x04, 0x17
        /*001a*/ 	.short	(.L_13 - .L_12)
.L_12:
        /*001c*/ 	.word	0x00000000
        /*0020*/ 	.short	0x0001
        /*0022*/ 	.short	0x0008
        /*0024*/ 	.byte	0x00, 0xf4, 0x21, 0x00


	//----- nvinfo : EIATTR_KPARAM_INFO
	.align		4
.L_13:
        /*0028*/ 	.byte	0x04, 0x17
        /*002a*/ 	.short	(.L_15 - .L_14)
.L_14:
        /*002c*/ 	.word	0x00000000
        /*0030*/ 	.short	0x0000
        /*0032*/ 	.short	0x0000
        /*0034*/ 	.byte	0x00, 0xf4, 0x21, 0x00


	//----- nvinfo : EIATTR_SPARSE_MMA_MASK
	.align		4
.L_15:
        /*0038*/ 	.byte	0x03, 0x50
        /*003a*/ 	.short	0x0000


	//----- nvinfo : EIATTR_MAXREG_COUNT
	.align		4
        /*003c*/ 	.byte	0x03, 0x1b
        /*003e*/ 	.short	0x00ff


	//----- nvinfo : EIATTR_EXIT_INSTR_OFFSETS
	.align		4
        /*0040*/ 	.byte	0x04, 0x1c
        /*0042*/ 	.short	(.L_17 - .L_16)


	//   ....[0]....
.L_16:
        /*0044*/ 	.word	0x00000170


	//   ....[1]....
        /*0048*/ 	.word	0x00000190


	//----- nvinfo : EIATTR_REQNTID
	.align		4
.L_17:
        /*004c*/ 	.byte	0x04, 0x10
        /*004e*/ 	.short	(.L_19 - .L_18)
.L_18:
        /*0050*/ 	.word	0x00000080
        /*0054*/ 	.word	0x00000001
        /*0058*/ 	.word	0x00000001


	//----- nvinfo : EIATTR_CBANK_PARAM_SIZE
	.align		4
.L_19:
        /*005c*/ 	.byte	0x03, 0x19
        /*005e*/ 	.short	0x0014


	//----- nvinfo : EIATTR_PARAM_CBANK
	.align		4
        /*0060*/ 	.byte	0x04, 0x0a
        /*0062*/ 	.short	(.L_21 - .L_20)
	.align		4
.L_20:
        /*0064*/ 	.word	index@(.nv.constant0.triton_poi_fused_convolution_3)
        /*0068*/ 	.short	0x0210
        /*006a*/ 	.short	0x0014


	//----- nvinfo : EIATTR_SW_WAR
	.align		4
.L_21:
        /*006c*/ 	.byte	0x04, 0x36
        /*006e*/ 	.short	(.L_23 - .L_22)
.L_22:
        /*0070*/ 	.word	0x00000008
.L_23:


//--------------------- .nv.callgraph             --------------------------
	.section	.nv.callgraph,"",@"SHT_CUDA_CALLGRAPH"
	.align	4
	.sectionentsize	8
	.align		4
        /*0000*/ 	.word	0x00000000
	.align		4
        /*0004*/ 	.word	0xffffffff
	.align		4
        /*0008*/ 	.word	0x00000000
	.align		4
        /*000c*/ 	.word	0xfffffffe
	.align		4
        /*0010*/ 	.word	0x00000000
	.align		4
        /*0014*/ 	.word	0xfffffffd
	.align		4
        /*0018*/ 	.word	0x00000000
	.align		4
        /*001c*/ 	.word	0xfffffffc


//--------------------- .text.triton_poi_fused_convolution_3 --------------------------
	.section	.text.triton_poi_fused_convolution_3,"ax",@progbits
	.align	128
        .global         triton_poi_fused_convolution_3
        .type           triton_poi_fused_convolution_3,@function
        .size           triton_poi_fused_convolution_3,(.L_x_1 - triton_poi_fused_convolution_3)
        .other          triton_poi_fused_convolution_3,@"STO_CUDA_ENTRY STV_DEFAULT"
triton_poi_fused_convolution_3:
.text.triton_poi_fused_convolution_3:
[----:B------:R-:W0:Y:S02]  /*0000*/  LDC R1, c[0x0][0x28] ;  /* 0x00000a00ff017b82 */ /* 0x000e240000000800 */
[----:B------:R-:W1:Y:S01]  /*0010*/  S2R R0, SR_TID.X ;  /* 0x0000000000007919 */ /* 0x000e620000002100 */
[----:B------:R-:W2:Y:S01]  /*0020*/  LDC.64 R2, c[0x0][0x210] ;  /* 0x00008400ff027b82 */ /* 0x000ea20000000a00 */
[----:B------:R-:W-:Y:S01]  /*0030*/  ULDC.64 UR4, c[0x0][0x208] ;  /* 0x0000820000047ab9 */ /* 0x000fe20000000a00 */
[----:B------:R-:W3:Y:S06]  /*0040*/  S2R R7, SR_CTAID.X ;  /* 0x0000000000077919 */ /* 0x000eec0000002500 */
[----:B------:R-:W4:Y:S01]  /*0050*/  LDC.64 R4, c[0x0][0x218] ;  /* 0x00008600ff047b82 */ /* 0x000f220000000a00 */
[----:B-1----:R-:W-:Y:S01]  /*0060*/  IMAD.SHL.U32 R0, R0, 0x2, RZ ;  /* 0x0000000200007824 */ /* 0x002fe200078e00ff */
[----:B---3--:R-:W-:-:S04]  /*0070*/  SHF.R.S32.HI R6, RZ, 0x17, R7 ;  /* 0x00000017ff067819 */ /* 0x008fc80000011407 */
[----:B------:R-:W-:-:S05]  /*0080*/  LOP3.LUT R0, R0, 0xfe, RZ, 0xc0, !PT ;  /* 0x000000fe00007812 */ /* 0x000fca00078ec0ff */
[----:B------:R-:W-:Y:S01]  /*0090*/  IMAD R7, R7, 0x100, R0 ;  /* 0x0000010007077824 */ /* 0x000fe200078e0200 */
[----:B------:R-:W-:-:S03]  /*00a0*/  SGXT R0, R6, 0x1 ;  /* 0x000000010600781a */ /* 0x000fc60000000200 */
[C---:B--2---:R-:W-:Y:S01]  /*00b0*/  IMAD.WIDE R2, R7.reuse, 0x4, R2 ;  /* 0x0000000407027825 */ /* 0x044fe200078e0202 */
[----:B------:R-:W-:Y:S02]  /*00c0*/  LEA.HI R0, R0, R7, RZ, 0x6 ;  /* 0x0000000700007211 */ /* 0x000fe400078f30ff */
[----:B------:R-:W-:Y:S02]  /*00d0*/  ISETP.GE.AND P0, PT, R7, 0x100, PT ;  /* 0x000001000700780c */ /* 0x000fe40003f06270 */
[----:B------:R-:W-:-:S05]  /*00e0*/  LOP3.LUT R0, R0, 0xffffffc0, RZ, 0xc0, !PT ;  /* 0xffffffc000007812 */ /* 0x000fca00078ec0ff */
[----:B------:R-:W-:Y:S01]  /*00f0*/  IMAD.IADD R9, R7, 0x1, -R0 ;  /* 0x0000000107097824 */ /* 0x000fe200078e0a00 */
[----:B------:R-:W-:-:S03]  /*0100*/  CS2R R6, SRZ ;  /* 0x0000000000067805 */ /* 0x000fc6000001ff00 */
[----:B----4-:R-:W-:Y:S01]  /*0110*/  IMAD.WIDE R4, R9, 0x4, R4 ;  /* 0x0000000409047825 */ /* 0x010fe200078e0204 */
[----:B------:R-:W-:Y:S02]  /*0120*/  CS2R R8, SRZ ;  /* 0x0000000000087805 */ /* 0x000fe4000001ff00 */
[----:B------:R-:W2:Y:S04]  /*0130*/  @!P0 LDG.E.64 R6, desc[UR4][R2.64] ;  /* 0x0000000402068981 */ /* 0x000ea8000c1e1b00 */
[----:B------:R-:W2:Y:S02]  /*0140*/  @!P0 LDG.E.EL.64 R8, desc[UR4][R4.64] ;  /* 0x0000000404088981 */ /* 0x000ea4000c2e1b00 */
[----:B--2---:R-:W-:Y:S01]  /*0150*/  FADD R6, R8, R6 ;  /* 0x0000000608067221 */ /* 0x004fe20000000000 */
[----:B------:R-:W-:Y:S01]  /*0160*/  FADD R7, R9, R7 ;  /* 0x0000000709077221 */ /* 0x000fe20000000000 */
[----:B------:R-:W-:Y:S06]  /*0170*/  @P0 EXIT ;  /* 0x000000000000094d */ /* 0x000fec0003800000 */
[----:B------:R-:W-:Y:S01]  /*0180*/  STG.E.64 desc[UR4][R2.64], R6 ;  /* 0x0000000602007986 */ /* 0x000fe2000c101b04 */
[----:B------:R-:W-:Y:S05]  /*0190*/  EXIT ;  /* 0x000000000000794d */ /* 0x000fea0003800000 */
.L_x_0:
[----:B------:R-:W-:-:S00]  /*01a0*/  BRA `(.L_x_0) ;  /* 0xfffffffc00fc7947 */ /* 0x000fc0000383ffff */
[----:B------:R-:W-:-:S00]  /*01b0*/  NOP ;  /* 0x0000000000007918 */ /* 0x000fc00000000000 */
        /* <DEDUP_REMOVED lines=12> */
.L_x_1:


//--------------------- .nv.constant0.triton_poi_fused_convolution_3 --------------------------
	.section	.nv.constant0.triton_poi_fused_convolution_3,"a",@progbits
	.sectionflags	@""
	.align	4
.nv.constant0.triton_poi_fused_convolution_3:
	.zero		548
